//
// Generated by NVIDIA NVVM Compiler
//
// Compiler Build ID: CL-36424714
// Cuda compilation tools, release 13.0, V13.0.88
// Based on NVVM 20.0.0
//

.version 9.0
.target sm_100
.address_size 64

	// .globl	_Z7Wrapperv
.extern .func  (.param .b32 func_retval0) vprintf
(
	.param .b64 vprintf_param_0,
	.param .b64 vprintf_param_1
)
;
.global .align 1 .b8 $str[13] = {72, 101, 108, 108, 111, 32, 87, 111, 114, 108, 100, 10};

.visible .entry _Z7Wrapperv()
{
	.reg .b32 	%r<3>;
	.reg .b64 	%rd<3>;

	mov.u64 	%rd1, $str;
	cvta.global.u64 	%rd2, %rd1;
	{ // callseq 0, 0
	.param .b64 param0;
	st.param.b64 	[param0], %rd2;
	.param .b64 param1;
	st.param.b64 	[param1], 0;
	.param .b32 retval0;
	call.uni (retval0), 
	vprintf, 
	(
	param0, 
	param1
	);
	ld.param.b32 	%r1, [retval0];
	} // callseq 0
	ret;

}


// ===== COMPILED SASS (sm_100) =====

	.target	sm_100

	.elftype	@"ET_EXEC"


//--------------------- .note.nv.tkinfo           --------------------------
	.section	.note.nv.tkinfo,"",@"SHT_NOTE"
	.sectionflags	@"SHF_NOTE_NV_TKINFO"
	.tkinfo
        /*0018*/ 	.word	0x00000002
        /*0030*/ 	.string	""
        /*0030*/ 	.string	"ptxas"
        /*0030*/ 	.string	"Cuda compilation tools, release 13.0, V13.0.88"
        /*0030*/ 	.string	"Build cuda_13.0.r13.0/compiler.36424714_0"
        /*0030*/ 	.string	"-arch sm_100 -m 64 "



//--------------------- .note.nv.cuinfo           --------------------------
	.section	.note.nv.cuinfo,"",@"SHT_NOTE"
	.sectionflags	@"SHF_NOTE_NV_CUINFO"
        /*0018*/ 	.short	0x0002
        /*001a*/ 	.short	0x0064
        /*001c*/ 	.short	0x0082
	.zero		2


//--------------------- .nv.info                  --------------------------
	.section	.nv.info,"",@"SHT_CUDA_INFO"
	.align	4


	//----- nvinfo : EIATTR_REGCOUNT
	.align		4
        /*0000*/ 	.byte	0x04, 0x2f
        /*0002*/ 	.short	(.L_2 - .L_1)
	.align		4
.L_1:
        /*0004*/ 	.word	index@(_Z7Wrapperv)
        /*0008*/ 	.word	0x00000018


	//----- nvinfo : EIATTR_FRAME_SIZE
	.align		4
.L_2:
        /*000c*/ 	.byte	0x04, 0x11
        /*000e*/ 	.short	(.L_4 - .L_3)
	.align		4
.L_3:
        /*0010*/ 	.word	index@(_Z7Wrapperv)
        /*0014*/ 	.word	0x00000000


	//----- nvinfo : EIATTR_MIN_STACK_SIZE
	.align		4
.L_4:
        /*0018*/ 	.byte	0x04, 0x12
        /*001a*/ 	.short	(.L_6 - .L_5)
	.align		4
.L_5:
        /*001c*/ 	.word	index@(_Z7Wrapperv)
        /*0020*/ 	.word	0x00000000
.L_6:


//--------------------- .nv.compat                --------------------------
	.section	.nv.compat,"",@"SHT_CUDA_COMPAT_INFO"
	.align	4
        /*0000*/ 	.byte	0x02, 0x09, 0x00, 0x00, 0x02, 0x02, 0x01, 0x00, 0x02, 0x05, 0x05, 0x00, 0x03, 0x07, 0x01, 0x01
        /*0010*/ 	.byte	0x02, 0x03, 0x00, 0x00, 0x02, 0x06, 0x01, 0x00, 0x04, 0x0b, 0x08, 0x00, 0x09, 0x00, 0x00, 0x00
        /*0020*/ 	.byte	0x00, 0x00, 0x00, 0x00


//--------------------- .nv.info._Z7Wrapperv      --------------------------
	.section	.nv.info._Z7Wrapperv,"",@"SHT_CUDA_INFO"
	.sectionflags	@""
	.align	4


	//----- nvinfo : EIATTR_CUDA_API_VERSION
	.align		4
        /*0000*/ 	.byte	0x04, 0x37
        /*0002*/ 	.short	(.L_8 - .L_7)
.L_7:
        /*0004*/ 	.word	0x00000082


	//----- nvinfo : EIATTR_SPARSE_MMA_MASK
	.align		4
.L_8:
        /*0008*/ 	.byte	0x03, 0x50
        /*000a*/ 	.short	0x0000


	//----- nvinfo : EIATTR_MAXREG_COUNT
	.align		4
        /*000c*/ 	.byte	0x03, 0x1b
        /*000e*/ 	.short	0x00ff


	//----- nvinfo : EIATTR_EXTERNS
	.align		4
        /*0010*/ 	.byte	0x04, 0x0f
        /*0012*/ 	.short	(.L_10 - .L_9)


	//   ....[0]....
	.align		4
.L_9:
        /*0014*/ 	.word	index@(vprintf)


	//----- nvinfo : EIATTR_MERCURY_ISA_VERSION
	.align		4
.L_10:
        /*0018*/ 	.byte	0x03, 0x5f
        /*001a*/ 	.short	0x0101


	//----- nvinfo : EIATTR_VRC_CTA_INIT_COUNT
	.align		4
        /*001c*/ 	.byte	0x02, 0x4a
	.zero		1
	.zero		1


	//----- nvinfo : EIATTR_SYSCALL_OFFSETS
	.align		4
        /*0020*/ 	.byte	0x04, 0x46
        /*0022*/ 	.short	(.L_12 - .L_11)


	//   ....[0]....
.L_11:
        /*0024*/ 	.word	0x00000080


	//----- nvinfo : EIATTR_EXIT_INSTR_OFFSETS
	.align		4
.L_12:
        /*0028*/ 	.byte	0x04, 0x1c
        /*002a*/ 	.short	(.L_14 - .L_13)


	//   ....[0]....
.L_13:
        /*002c*/ 	.word	0x00000090


	//----- nvinfo : EIATTR_SW_WAR
	.align		4
.L_14:
        /*0030*/ 	.byte	0x04, 0x36
        /*0032*/ 	.short	(.L_16 - .L_15)
.L_15:
        /*0034*/ 	.word	0x00000008
.L_16:


//--------------------- .nv.callgraph             --------------------------
	.section	.nv.callgraph,"",@"SHT_CUDA_CALLGRAPH"
	.align	4
	.sectionentsize	8
	.align		4
        /*0000*/ 	.word	0x00000000
	.align		4
        /*0004*/ 	.word	0xffffffff
	.align		4
        /*0008*/ 	.word	index@(_Z7Wrapperv)
	.align		4
        /*000c*/ 	.word	index@(vprintf)
	.align		4
        /*0010*/ 	.word	0x00000000
	.align		4
        /*0014*/ 	.word	0xfffffffe
	.align		4
        /*0018*/ 	.word	0x00000000
	.align		4
        /*001c*/ 	.word	0xfffffffd
	.align		4
        /*0020*/ 	.word	0x00000000
	.align		4
        /*0024*/ 	.word	0xfffffffc


//--------------------- .nv.constant4             --------------------------
	.section	.nv.constant4,"a",@progbits
	.align	8
	.align		8
.nv.constant4:
        /*0000*/ 	.dword	vprintf
	.align		8
        /*0008*/ 	.dword	$str


//--------------------- .text._Z7Wrapperv         --------------------------
	.section	.text._Z7Wrapperv,"ax",@progbits
	.align	128
        .global         _Z7Wrapperv
        .type           _Z7Wrapperv,@function
        .size           _Z7Wrapperv,(.L_x_2 - _Z7Wrapperv)
        .other          _Z7Wrapperv,@"STO_CUDA_ENTRY STV_DEFAULT"
_Z7Wrapperv:
.text._Z7Wrapperv:
[----:B------:R-:W0:Y:S01]  /*0000*/  LDC R1, c[0x0][0x37c] ;  /* 0x0000df00ff017b82 */ /* 0x000e220000000800 */
[----:B------:R-:W-:Y:S01]  /*0010*/  MOV R0, 0x0 ;  /* 0x0000000000007802 */ /* 0x000fe20000000f00 */
[----:B------:R-:W1:Y:S01]  /*0020*/  LDCU.64 UR4, c[0x4][0x8] ;  /* 0x01000100ff0477ac */ /* 0x000e620008000a00 */
[----:B------:R-:W-:-:S05]  /*0030*/  CS2R R6, SRZ ;  /* 0x0000000000067805 */ /* 0x000fca000001ff00 */
[----:B------:R2:W3:Y:S01]  /*0040*/  LDC.64 R2, c[0x4][R0] ;  /* 0x0100000000027b82 */ /* 0x0004e20000000a00 */
[----:B-1----:R-:W-:Y:S02]  /*0050*/  IMAD.U32 R4, RZ, RZ, UR4 ;  /* 0x00000004ff047e24 */ /* 0x002fe4000f8e00ff */
[----:B--2---:R-:W-:-:S07]  /*0060*/  IMAD.U32 R5, RZ, RZ, UR5 ;  /* 0x00000005ff057e24 */ /* 0x004fce000f8e00ff */
[----:B------:R-:W-:-:S07]  /*0070*/  LEPC R20, `(.L_x_0) ;  /* 0x000000001014794e */ /* 0x000fce0000000000 */
[----:B0--3--:R-:W-:Y:S05]  /*0080*/  CALL.ABS.NOINC R2 ;  /* 0x0000000002007343 */ /* 0x009fea0003c00000 */
.L_x_0:
[----:B------:R-:W-:Y:S05]  /*0090*/  EXIT ;  /* 0x000000000000794d */ /* 0x000fea0003800000 */
.L_x_1:
[----:B------:R-:W-:-:S00]  /*00a0*/  BRA `(.L_x_1) ;  /* 0xfffffffc00fc7947 */ /* 0x000fc0000383ffff */
[----:B------:R-:W-:-:S00]  /*00b0*/  NOP ;  /* 0x0000000000007918 */ /* 0x000fc00000000000 */
        /* <DEDUP_REMOVED lines=12> */
.L_x_2:


//--------------------- .nv.global.init           --------------------------
	.section	.nv.global.init,"aw",@progbits
.nv.global.init:
	.type		$str,@object
	.size		$str,(.L_0 - $str)
$str:
        /*0000*/ 	.byte	0x48, 0x65, 0x6c, 0x6c, 0x6f, 0x20, 0x57, 0x6f, 0x72, 0x6c, 0x64, 0x0a, 0x00
.L_0:


//--------------------- .nv.shared.reserved.0     --------------------------
	.section	.nv.shared.reserved.0,"aw",@nobits
	.weak		__nv_reservedSMEM_offset_0_alias
	.size		__nv_reservedSMEM_offset_0_alias, 0, 64
	.other		__nv_reservedSMEM_offset_0_alias,@"STO_CUDA_RESERVED_SHARED STV_DEFAULT"
__nv_reservedSMEM_offset_0_alias:
	.zero		0
	.zero		64


//--------------------- .nv.constant0._Z7Wrapperv --------------------------
	.section	.nv.constant0._Z7Wrapperv,"a",@progbits
	.sectionflags	@""
	.align	4
.nv.constant0._Z7Wrapperv:
	.zero		896


//--------------------- SYMBOLS --------------------------

	.type		.nv.reservedSmem.offset0,@object
	.size		.nv.reservedSmem.offset0,0x4
	.type		vprintf,@function
